	.headerflags	@"EF_CUDA_TEXMODE_UNIFIED EF_CUDA_64BIT_ADDRESS EF_CUDA_ACCELERATORS EF_CUDA_SM90 EF_CUDA_VIRTUAL_SM(EF_CUDA_SM90)"
	.elftype	@"ET_EXEC"


//--------------------- .nv.info                  --------------------------
	.section	.nv.info,"",@"SHT_CUDA_INFO"
	.align	4


	//----- nvinfo : EIATTR_REGCOUNT
	.align		4
        /*0000*/ 	.byte	0x04, 0x2f
        /*0002*/ 	.short	(.L_1 - .L_0)
	.align		4
.L_0:
        /*0004*/ 	.word	index@(triton_poi_fused_view_3)
        /*0008*/ 	.word	0x0000000a


	//----- nvinfo : EIATTR_MIN_STACK_SIZE
	.align		4
.L_1:
        /*000c*/ 	.byte	0x04, 0x12
        /*000e*/ 	.short	(.L_3 - .L_2)
	.align		4
.L_2:
        /*0010*/ 	.word	index@(triton_poi_fused_view_3)
        /*0014*/ 	.word	0x00000000


	//----- nvinfo : EIATTR_FRAME_SIZE
	.align		4
.L_3:
        /*0018*/ 	.byte	0x04, 0x11
        /*001a*/ 	.short	(.L_5 - .L_4)
	.align		4
.L_4:
        /*001c*/ 	.word	index@(triton_poi_fused_view_3)
        /*0020*/ 	.word	0x00000000


	//----- nvinfo : EIATTR_MIN_STACK_SIZE
	.align		4
.L_5:
        /*0024*/ 	.byte	0x04, 0x12
        /*0026*/ 	.short	(.L_7 - .L_6)
	.align		4
.L_6:
        /*0028*/ 	.word	index@(triton_poi_fused_view_3)
        /*002c*/ 	.word	0x00000000
.L_7:


//--------------------- .nv.info.triton_poi_fused_view_3 --------------------------
	.section	.nv.info.triton_poi_fused_view_3,"",@"SHT_CUDA_INFO"
	.sectionflags	@""
	.align	4


	//----- nvinfo : EIATTR_CUDA_API_VERSION
	.align		4
        /*0000*/ 	.byte	0x04, 0x37
        /*0002*/ 	.short	(.L_9 - .L_8)
.L_8:
        /*0004*/ 	.word	0x0000007c


	//----- nvinfo : EIATTR_KPARAM_INFO
	.align		4
.L_9:
        /*0008*/ 	.byte	0x04, 0x17
        /*000a*/ 	.short	(.L_11 - .L_10)
.L_10:
        /*000c*/ 	.word	0x00000000
        /*0010*/ 	.short	0x0002
        /*0012*/ 	.short	0x0010
        /*0014*/ 	.byte	0x00, 0xf0, 0x11, 0x00


	//----- nvinfo : EIATTR_KPARAM_INFO
	.align		4
.L_11:
        /*0018*/ 	.byte	0x04, 0x17
        /*001a*/ 	.short	(.L_13 - .L_12)
.L_12:
        /*001c*/ 	.word	0x00000000
        /*0020*/ 	.short	0x0001
        /*0022*/ 	.short	0x0008
        /*0024*/ 	.byte	0x00, 0xf4, 0x21, 0x00


	//----- nvinfo : EIATTR_KPARAM_INFO
	.align		4
.L_13:
        /*0028*/ 	.byte	0x04, 0x17
        /*002a*/ 	.short	(.L_15 - .L_14)
.L_14:
        /*002c*/ 	.word	0x00000000
        /*0030*/ 	.short	0x0000
        /*0032*/ 	.short	0x0000
        /*0034*/ 	.byte	0x00, 0xf4, 0x21, 0x00


	//----- nvinfo : EIATTR_SPARSE_MMA_MASK
	.align		4
.L_15:
        /*0038*/ 	.byte	0x03, 0x50
        /*003a*/ 	.short	0x0000


	//----- nvinfo : EIATTR_MAXREG_COUNT
	.align		4
        /*003c*/ 	.byte	0x03, 0x1b
        /*003e*/ 	.short	0x00ff


	//----- nvinfo : EIATTR_EXIT_INSTR_OFFSETS
	.align		4
        /*0040*/ 	.byte	0x04, 0x1c
        /*0042*/ 	.short	(.L_17 - .L_16)


	//   ....[0]....
.L_16:
        /*0044*/ 	.word	0x00000110


	//   ....[1]....
        /*0048*/ 	.word	0x00000130


	//----- nvinfo : EIATTR_REQNTID
	.align		4
.L_17:
        /*004c*/ 	.byte	0x04, 0x10
        /*004e*/ 	.short	(.L_19 - .L_18)
.L_18:
        /*0050*/ 	.word	0x00000080
        /*0054*/ 	.word	0x00000001
        /*0058*/ 	.word	0x00000001


	//----- nvinfo : EIATTR_CRS_STACK_SIZE
	.align		4
.L_19:
        /*005c*/ 	.byte	0x04, 0x1e
        /*005e*/ 	.short	(.L_21 - .L_20)
.L_20:
        /*0060*/ 	.word	0x00000000


	//----- nvinfo : EIATTR_CBANK_PARAM_SIZE
	.align		4
.L_21:
        /*0064*/ 	.byte	0x03, 0x19
        /*0066*/ 	.short	0x0014


	//----- nvinfo : EIATTR_PARAM_CBANK
	.align		4
        /*0068*/ 	.byte	0x04, 0x0a
        /*006a*/ 	.short	(.L_23 - .L_22)
	.align		4
.L_22:
        /*006c*/ 	.word	index@(.nv.constant0.triton_poi_fused_view_3)
        /*0070*/ 	.short	0x0210
        /*0072*/ 	.short	0x0014


	//----- nvinfo : EIATTR_SW_WAR
	.align		4
.L_23:
        /*0074*/ 	.byte	0x04, 0x36
        /*0076*/ 	.short	(.L_25 - .L_24)
.L_24:
        /*0078*/ 	.word	0x00000008
.L_25:


//--------------------- .nv.callgraph             --------------------------
	.section	.nv.callgraph,"",@"SHT_CUDA_CALLGRAPH"
	.align	4
	.sectionentsize	8
	.align		4
        /*0000*/ 	.word	0x00000000
	.align		4
        /*0004*/ 	.word	0xffffffff
	.align		4
        /*0008*/ 	.word	0x00000000
	.align		4
        /*000c*/ 	.word	0xfffffffe
	.align		4
        /*0010*/ 	.word	0x00000000
	.align		4
        /*0014*/ 	.word	0xfffffffd
	.align		4
        /*0018*/ 	.word	0x00000000
	.align		4
        /*001c*/ 	.word	0xfffffffc


//--------------------- .text.triton_poi_fused_view_3 --------------------------
	.section	.text.triton_poi_fused_view_3,"ax",@progbits
	.align	128
        .global         triton_poi_fused_view_3
        .type           triton_poi_fused_view_3,@function
        .size           triton_poi_fused_view_3,(.L_x_3 - triton_poi_fused_view_3)
        .other          triton_poi_fused_view_3,@"STO_CUDA_ENTRY STV_DEFAULT"
triton_poi_fused_view_3:
.text.triton_poi_fused_view_3:
[----:B------:R-:W0:Y:S02]  /*0000*/  LDC R1, c[0x0][0x28] ;  /* 0x00000a00ff017b82 */ /* 0x000e240000000800 */
[----:B------:R-:W1:Y:S01]  /*0010*/  S2R R0, SR_TID.X ;  /* 0x0000000000007919 */ /* 0x000e620000002100 */
[----:B------:R-:W2:Y:S01]  /*0020*/  LDC.64 R4, c[0x0][0x218] ;  /* 0x00008600ff047b82 */ /* 0x000ea20000000a00 */
[----:B------:R-:W-:Y:S01]  /*0030*/  ULDC.64 UR4, c[0x0][0x208] ;  /* 0x0000820000047ab9 */ /* 0x000fe20000000a00 */
[----:B------:R-:W-:Y:S01]  /*0040*/  BSSY B0, `(.L_x_0) ;  /* 0x000000c000007945 */ /* 0x000fe20003800000 */
[----:B------:R-:W3:Y:S01]  /*0050*/  S2R R7, SR_CTAID.X ;  /* 0x0000000000077919 */ /* 0x000ee20000002500 */
[----:B------:R-:W-:Y:S01]  /*0060*/  CS2R R2, SRZ ;  /* 0x0000000000027805 */ /* 0x000fe2000001ff00 */
[----:B-1----:R-:W-:-:S05]  /*0070*/  IMAD.SHL.U32 R0, R0, 0x2, RZ ;  /* 0x0000000200007824 */ /* 0x002fca00078e00ff */
[----:B------:R-:W-:-:S04]  /*0080*/  LOP3.LUT R0, R0, 0xfe, RZ, 0xc0, !PT ;  /* 0x000000fe00007812 */ /* 0x000fc800078ec0ff */
[----:B---3--:R-:W-:-:S04]  /*0090*/  LEA R7, R7, R0, 0x8 ;  /* 0x0000000007077211 */ /* 0x008fc800078e40ff */
[C---:B------:R-:W-:Y:S01]  /*00a0*/  ISETP.GE.AND P0, PT, R7.reuse, 0x400, PT ;  /* 0x000004000700780c */ /* 0x040fe20003f06270 */
[----:B--2---:R-:W-:-:S12]  /*00b0*/  IMAD.WIDE R4, R7, 0x4, R4 ;  /* 0x0000000407047825 */ /* 0x004fd800078e0204 */
[----:B------:R-:W-:Y:S05]  /*00c0*/  @P0 BRA `(.L_x_1) ;  /* 0x00000000000c0947 */ /* 0x000fea0003800000 */
[----:B------:R-:W1:Y:S02]  /*00d0*/  LDC.64 R2, c[0x0][0x210] ;  /* 0x00008400ff027b82 */ /* 0x000e640000000a00 */
[----:B-1----:R-:W-:-:S06]  /*00e0*/  IMAD.WIDE R2, R7, 0x4, R2 ;  /* 0x0000000407027825 */ /* 0x002fcc00078e0202 */
[----:B------:R-:W5:Y:S02]  /*00f0*/  LDG.E.64 R2, desc[UR4][R2.64] ;  /* 0x0000000402027981 */ /* 0x000f64000c1e1b00 */
.L_x_1:
[----:B------:R-:W-:Y:S05]  /*0100*/  BSYNC B0 ;  /* 0x0000000000007941 */ /* 0x000fea0003800000 */
.L_x_0:
[----:B------:R-:W-:Y:S05]  /*0110*/  @P0 EXIT ;  /* 0x000000000000094d */ /* 0x000fea0003800000 */
[----:B-----5:R-:W-:Y:S01]  /*0120*/  STG.E.64 desc[UR4][R4.64], R2 ;  /* 0x0000000204007986 */ /* 0x020fe2000c101b04 */
[----:B------:R-:W-:Y:S05]  /*0130*/  EXIT ;  /* 0x000000000000794d */ /* 0x000fea0003800000 */
.L_x_2:
[----:B------:R-:W-:-:S00]  /*0140*/  BRA `(.L_x_2) ;  /* 0xfffffffc00fc7947 */ /* 0x000fc0000383ffff */
[----:B------:R-:W-:-:S00]  /*0150*/  NOP ;  /* 0x0000000000007918 */ /* 0x000fc00000000000 */
        /* <DEDUP_REMOVED lines=10> */
.L_x_3:


//--------------------- .nv.constant0.triton_poi_fused_view_3 --------------------------
	.section	.nv.constant0.triton_poi_fused_view_3,"a",@progbits
	.sectionflags	@""
	.align	4
.nv.constant0.triton_poi_fused_view_3:
	.zero		548
